//
// Generated by NVIDIA NVVM Compiler
//
// Compiler Build ID: CL-36424714
// Cuda compilation tools, release 13.0, V13.0.88
// Based on NVVM 20.0.0
//

.version 9.0
.target sm_100
.address_size 64

	// .globl	_Z12MatrixCalSumPiS_

.visible .entry _Z12MatrixCalSumPiS_(
	.param .u64 .ptr .align 1 _Z12MatrixCalSumPiS__param_0,
	.param .u64 .ptr .align 1 _Z12MatrixCalSumPiS__param_1
)
{
	.reg .b32 	%r<15>;
	.reg .b64 	%rd<11>;

	ld.param.u64 	%rd1, [_Z12MatrixCalSumPiS__param_0];
	ld.param.u64 	%rd2, [_Z12MatrixCalSumPiS__param_1];
	cvta.to.global.u64 	%rd3, %rd2;
	cvta.to.global.u64 	%rd4, %rd1;
	mov.u32 	%r1, %ctaid.y;
	shl.b32 	%r2, %r1, 2;
	mov.u32 	%r3, %tid.y;
	add.s32 	%r4, %r2, %r3;
	mov.u32 	%r5, %ctaid.x;
	shl.b32 	%r6, %r5, 2;
	mov.u32 	%r7, %tid.x;
	add.s32 	%r8, %r6, %r7;
	mul.wide.u32 	%rd5, %r4, 4;
	add.s64 	%rd6, %rd3, %rd5;
	shl.b32 	%r9, %r8, 4;
	add.s32 	%r10, %r9, %r4;
	mul.wide.s32 	%rd7, %r10, 4;
	add.s64 	%rd8, %rd4, %rd7;
	ld.global.u32 	%r11, [%rd8];
	atom.global.add.u32 	%r12, [%rd6], %r11;
	mul.wide.s32 	%rd9, %r8, 4;
	add.s64 	%rd10, %rd3, %rd9;
	ld.global.u32 	%r13, [%rd8];
	atom.global.add.u32 	%r14, [%rd10+32], %r13;
	ret;

}


// ===== COMPILED SASS (sm_100) =====

	.target	sm_100

	.elftype	@"ET_EXEC"


//--------------------- .note.nv.tkinfo           --------------------------
	.section	.note.nv.tkinfo,"",@"SHT_NOTE"
	.sectionflags	@"SHF_NOTE_NV_TKINFO"
	.tkinfo
        /*0018*/ 	.word	0x00000002
        /*0030*/ 	.string	""
        /*0030*/ 	.string	"ptxas"
        /*0030*/ 	.string	"Cuda compilation tools, release 13.0, V13.0.88"
        /*0030*/ 	.string	"Build cuda_13.0.r13.0/compiler.36424714_0"
        /*0030*/ 	.string	"-arch sm_100 -m 64 "



//--------------------- .note.nv.cuinfo           --------------------------
	.section	.note.nv.cuinfo,"",@"SHT_NOTE"
	.sectionflags	@"SHF_NOTE_NV_CUINFO"
        /*0018*/ 	.short	0x0002
        /*001a*/ 	.short	0x0064
        /*001c*/ 	.short	0x0082
	.zero		2


//--------------------- .nv.info                  --------------------------
	.section	.nv.info,"",@"SHT_CUDA_INFO"
	.align	4


	//----- nvinfo : EIATTR_REGCOUNT
	.align		4
        /*0000*/ 	.byte	0x04, 0x2f
        /*0002*/ 	.short	(.L_1 - .L_0)
	.align		4
.L_0:
        /*0004*/ 	.word	index@(_Z12MatrixCalSumPiS_)
        /*0008*/ 	.word	0x0000000e


	//----- nvinfo : EIATTR_FRAME_SIZE
	.align		4
.L_1:
        /*000c*/ 	.byte	0x04, 0x11
        /*000e*/ 	.short	(.L_3 - .L_2)
	.align		4
.L_2:
        /*0010*/ 	.word	index@(_Z12MatrixCalSumPiS_)
        /*0014*/ 	.word	0x00000000


	//----- nvinfo : EIATTR_MIN_STACK_SIZE
	.align		4
.L_3:
        /*0018*/ 	.byte	0x04, 0x12
        /*001a*/ 	.short	(.L_5 - .L_4)
	.align		4
.L_4:
        /*001c*/ 	.word	index@(_Z12MatrixCalSumPiS_)
        /*0020*/ 	.word	0x00000000
.L_5:


//--------------------- .nv.compat                --------------------------
	.section	.nv.compat,"",@"SHT_CUDA_COMPAT_INFO"
	.align	4
        /*0000*/ 	.byte	0x02, 0x09, 0x00, 0x00, 0x02, 0x02, 0x01, 0x00, 0x02, 0x05, 0x05, 0x00, 0x03, 0x07, 0x01, 0x01
        /*0010*/ 	.byte	0x02, 0x03, 0x00, 0x00, 0x02, 0x06, 0x01, 0x00, 0x04, 0x0b, 0x08, 0x00, 0x09, 0x00, 0x00, 0x00
        /*0020*/ 	.byte	0x00, 0x00, 0x00, 0x00


//--------------------- .nv.info._Z12MatrixCalSumPiS_ --------------------------
	.section	.nv.info._Z12MatrixCalSumPiS_,"",@"SHT_CUDA_INFO"
	.sectionflags	@""
	.align	4


	//----- nvinfo : EIATTR_CUDA_API_VERSION
	.align		4
        /*0000*/ 	.byte	0x04, 0x37
        /*0002*/ 	.short	(.L_7 - .L_6)
.L_6:
        /*0004*/ 	.word	0x00000082


	//----- nvinfo : EIATTR_KPARAM_INFO
	.align		4
.L_7:
        /*0008*/ 	.byte	0x04, 0x17
        /*000a*/ 	.short	(.L_9 - .L_8)
.L_8:
        /*000c*/ 	.word	0x00000000
        /*0010*/ 	.short	0x0001
        /*0012*/ 	.short	0x0008
        /*0014*/ 	.byte	0x00, 0xf5, 0x21, 0x00


	//----- nvinfo : EIATTR_KPARAM_INFO
	.align		4
.L_9:
        /*0018*/ 	.byte	0x04, 0x17
        /*001a*/ 	.short	(.L_11 - .L_10)
.L_10:
        /*001c*/ 	.word	0x00000000
        /*0020*/ 	.short	0x0000
        /*0022*/ 	.short	0x0000
        /*0024*/ 	.byte	0x00, 0xf5, 0x21, 0x00


	//----- nvinfo : EIATTR_SPARSE_MMA_MASK
	.align		4
.L_11:
        /*0028*/ 	.byte	0x03, 0x50
        /*002a*/ 	.short	0x0000


	//----- nvinfo : EIATTR_MAXREG_COUNT
	.align		4
        /*002c*/ 	.byte	0x03, 0x1b
        /*002e*/ 	.short	0x00ff


	//----- nvinfo : EIATTR_MERCURY_ISA_VERSION
	.align		4
        /*0030*/ 	.byte	0x03, 0x5f
        /*0032*/ 	.short	0x0101


	//----- nvinfo : EIATTR_VRC_CTA_INIT_COUNT
	.align		4
        /*0034*/ 	.byte	0x02, 0x4a
	.zero		1
	.zero		1


	//----- nvinfo : EIATTR_EXIT_INSTR_OFFSETS
	.align		4
        /*0038*/ 	.byte	0x04, 0x1c
        /*003a*/ 	.short	(.L_13 - .L_12)


	//   ....[0]....
.L_12:
        /*003c*/ 	.word	0x00000120


	//----- nvinfo : EIATTR_CBANK_PARAM_SIZE
	.align		4
.L_13:
        /*0040*/ 	.byte	0x03, 0x19
        /*0042*/ 	.short	0x0010


	//----- nvinfo : EIATTR_PARAM_CBANK
	.align		4
        /*0044*/ 	.byte	0x04, 0x0a
        /*0046*/ 	.short	(.L_15 - .L_14)
	.align		4
.L_14:
        /*0048*/ 	.word	index@(.nv.constant0._Z12MatrixCalSumPiS_)
        /*004c*/ 	.short	0x0380
        /*004e*/ 	.short	0x0010


	//----- nvinfo : EIATTR_SW_WAR
	.align		4
.L_15:
        /*0050*/ 	.byte	0x04, 0x36
        /*0052*/ 	.short	(.L_17 - .L_16)
.L_16:
        /*0054*/ 	.word	0x00000008
.L_17:


//--------------------- .nv.callgraph             --------------------------
	.section	.nv.callgraph,"",@"SHT_CUDA_CALLGRAPH"
	.align	4
	.sectionentsize	8
	.align		4
        /*0000*/ 	.word	0x00000000
	.align		4
        /*0004*/ 	.word	0xffffffff
	.align		4
        /*0008*/ 	.word	0x00000000
	.align		4
        /*000c*/ 	.word	0xfffffffe
	.align		4
        /*0010*/ 	.word	0x00000000
	.align		4
        /*0014*/ 	.word	0xfffffffd
	.align		4
        /*0018*/ 	.word	0x00000000
	.align		4
        /*001c*/ 	.word	0xfffffffc


//--------------------- .text._Z12MatrixCalSumPiS_ --------------------------
	.section	.text._Z12MatrixCalSumPiS_,"ax",@progbits
	.align	128
        .global         _Z12MatrixCalSumPiS_
        .type           _Z12MatrixCalSumPiS_,@function
        .size           _Z12MatrixCalSumPiS_,(.L_x_1 - _Z12MatrixCalSumPiS_)
        .other          _Z12MatrixCalSumPiS_,@"STO_CUDA_ENTRY STV_DEFAULT"
_Z12MatrixCalSumPiS_:
.text._Z12MatrixCalSumPiS_:
[----:B------:R-:W-:Y:S01]  /*0000*/  LDC R1, c[0x0][0x37c] ;  /* 0x0000df00ff017b82 */ /* 0x000fe20000000800 */
[----:B------:R-:W0:Y:S07]  /*0010*/  S2R R3, SR_CTAID.Y ;  /* 0x0000000000037919 */ /* 0x000e2e0000002600 */
[----:B------:R-:W1:Y:S01]  /*0020*/  LDC.64 R4, c[0x0][0x380] ;  /* 0x0000e000ff047b82 */ /* 0x000e620000000a00 */
[----:B------:R-:W2:Y:S01]  /*0030*/  LDCU.64 UR4, c[0x0][0x358] ;  /* 0x00006b00ff0477ac */ /* 0x000ea20008000a00 */
[----:B------:R-:W0:Y:S01]  /*0040*/  S2R R0, SR_TID.Y ;  /* 0x0000000000007919 */ /* 0x000e220000002200 */
[----:B------:R-:W3:Y:S01]  /*0050*/  S2R R2, SR_CTAID.X ;  /* 0x0000000000027919 */ /* 0x000ee20000002500 */
[----:B------:R-:W3:Y:S01]  /*0060*/  S2R R7, SR_TID.X ;  /* 0x0000000000077919 */ /* 0x000ee20000002100 */
[----:B0-----:R-:W-:-:S02]  /*0070*/  LEA R3, R3, R0, 0x2 ;  /* 0x0000000003037211 */ /* 0x001fc400078e10ff */
[----:B---3--:R-:W-:-:S04]  /*0080*/  LEA R0, R2, R7, 0x2 ;  /* 0x0000000702007211 */ /* 0x008fc800078e10ff */
[----:B------:R-:W-:-:S05]  /*0090*/  LEA R7, R0, R3, 0x4 ;  /* 0x0000000300077211 */ /* 0x000fca00078e20ff */
[----:B-1----:R-:W-:Y:S02]  /*00a0*/  IMAD.WIDE R4, R7, 0x4, R4 ;  /* 0x0000000407047825 */ /* 0x002fe400078e0204 */
[----:B------:R-:W0:Y:S03]  /*00b0*/  LDC.64 R6, c[0x0][0x388] ;  /* 0x0000e200ff067b82 */ /* 0x000e260000000a00 */
[----:B--2---:R-:W2:Y:S01]  /*00c0*/  LDG.E R9, desc[UR4][R4.64] ;  /* 0x0000000404097981 */ /* 0x004ea2000c1e1900 */
[----:B0-----:R-:W-:-:S05]  /*00d0*/  IMAD.WIDE.U32 R2, R3, 0x4, R6 ;  /* 0x0000000403027825 */ /* 0x001fca00078e0006 */
[----:B--2---:R-:W-:Y:S04]  /*00e0*/  REDG.E.ADD.STRONG.GPU desc[UR4][R2.64], R9 ;  /* 0x000000090200798e */ /* 0x004fe8000c12e104 */
[----:B------:R-:W2:Y:S01]  /*00f0*/  LDG.E R11, desc[UR4][R4.64] ;  /* 0x00000004040b7981 */ /* 0x000ea2000c1e1900 */
[----:B------:R-:W-:-:S05]  /*0100*/  IMAD.WIDE R6, R0, 0x4, R6 ;  /* 0x0000000400067825 */ /* 0x000fca00078e0206 */
[----:B--2---:R-:W-:Y:S01]  /*0110*/  REDG.E.ADD.STRONG.GPU desc[UR4][R6.64+0x20], R11 ;  /* 0x0000200b0600798e */ /* 0x004fe2000c12e104 */
[----:B------:R-:W-:Y:S05]  /*0120*/  EXIT ;  /* 0x000000000000794d */ /* 0x000fea0003800000 */
.L_x_0:
[----:B------:R-:W-:-:S00]  /*0130*/  BRA `(.L_x_0) ;  /* 0xfffffffc00fc7947 */ /* 0x000fc0000383ffff */
[----:B------:R-:W-:-:S00]  /*0140*/  NOP ;  /* 0x0000000000007918 */ /* 0x000fc00000000000 */
        /* <DEDUP_REMOVED lines=11> */
.L_x_1:


//--------------------- .nv.shared.reserved.0     --------------------------
	.section	.nv.shared.reserved.0,"aw",@nobits
	.weak		__nv_reservedSMEM_offset_0_alias
	.size		__nv_reservedSMEM_offset_0_alias, 0, 64
	.other		__nv_reservedSMEM_offset_0_alias,@"STO_CUDA_RESERVED_SHARED STV_DEFAULT"
__nv_reservedSMEM_offset_0_alias:
	.zero		0
	.zero		64


//--------------------- .nv.constant0._Z12MatrixCalSumPiS_ --------------------------
	.section	.nv.constant0._Z12MatrixCalSumPiS_,"a",@progbits
	.sectionflags	@""
	.align	4
.nv.constant0._Z12MatrixCalSumPiS_:
	.zero		912


//--------------------- SYMBOLS --------------------------

	.type		.nv.reservedSmem.offset0,@object
	.size		.nv.reservedSmem.offset0,0x4
